	.headerflags	@"EF_CUDA_TEXMODE_UNIFIED EF_CUDA_64BIT_ADDRESS EF_CUDA_ACCELERATORS EF_CUDA_SM90 EF_CUDA_VIRTUAL_SM(EF_CUDA_SM90)"
	.elftype	@"ET_EXEC"


//--------------------- .nv.info                  --------------------------
	.section	.nv.info,"",@"SHT_CUDA_INFO"
	.align	4


	//----- nvinfo : EIATTR_REGCOUNT
	.align		4
        /*0000*/ 	.byte	0x04, 0x2f
        /*0002*/ 	.short	(.L_1 - .L_0)
	.align		4
.L_0:
        /*0004*/ 	.word	index@(triton_poi_fused_convolution_leaky_relu_12)
        /*0008*/ 	.word	0x0000000e


	//----- nvinfo : EIATTR_MIN_STACK_SIZE
	.align		4
.L_1:
        /*000c*/ 	.byte	0x04, 0x12
        /*000e*/ 	.short	(.L_3 - .L_2)
	.align		4
.L_2:
        /*0010*/ 	.word	index@(triton_poi_fused_convolution_leaky_relu_12)
        /*0014*/ 	.word	0x00000000


	//----- nvinfo : EIATTR_FRAME_SIZE
	.align		4
.L_3:
        /*0018*/ 	.byte	0x04, 0x11
        /*001a*/ 	.short	(.L_5 - .L_4)
	.align		4
.L_4:
        /*001c*/ 	.word	index@(triton_poi_fused_convolution_leaky_relu_12)
        /*0020*/ 	.word	0x00000000


	//----- nvinfo : EIATTR_MIN_STACK_SIZE
	.align		4
.L_5:
        /*0024*/ 	.byte	0x04, 0x12
        /*0026*/ 	.short	(.L_7 - .L_6)
	.align		4
.L_6:
        /*0028*/ 	.word	index@(triton_poi_fused_convolution_leaky_relu_12)
        /*002c*/ 	.word	0x00000000
.L_7:


//--------------------- .nv.info.triton_poi_fused_convolution_leaky_relu_12 --------------------------
	.section	.nv.info.triton_poi_fused_convolution_leaky_relu_12,"",@"SHT_CUDA_INFO"
	.sectionflags	@""
	.align	4


	//----- nvinfo : EIATTR_CUDA_API_VERSION
	.align		4
        /*0000*/ 	.byte	0x04, 0x37
        /*0002*/ 	.short	(.L_9 - .L_8)
.L_8:
        /*0004*/ 	.word	0x0000007c


	//----- nvinfo : EIATTR_KPARAM_INFO
	.align		4
.L_9:
        /*0008*/ 	.byte	0x04, 0x17
        /*000a*/ 	.short	(.L_11 - .L_10)
.L_10:
        /*000c*/ 	.word	0x00000000
        /*0010*/ 	.short	0x0003
        /*0012*/ 	.short	0x0018
        /*0014*/ 	.byte	0x00, 0xf0, 0x11, 0x00


	//----- nvinfo : EIATTR_KPARAM_INFO
	.align		4
.L_11:
        /*0018*/ 	.byte	0x04, 0x17
        /*001a*/ 	.short	(.L_13 - .L_12)
.L_12:
        /*001c*/ 	.word	0x00000000
        /*0020*/ 	.short	0x0002
        /*0022*/ 	.short	0x0010
        /*0024*/ 	.byte	0x00, 0xf4, 0x21, 0x00


	//----- nvinfo : EIATTR_KPARAM_INFO
	.align		4
.L_13:
        /*0028*/ 	.byte	0x04, 0x17
        /*002a*/ 	.short	(.L_15 - .L_14)
.L_14:
        /*002c*/ 	.word	0x00000000
        /*0030*/ 	.short	0x0001
        /*0032*/ 	.short	0x0008
        /*0034*/ 	.byte	0x00, 0xf4, 0x21, 0x00


	//----- nvinfo : EIATTR_KPARAM_INFO
	.align		4
.L_15:
        /*0038*/ 	.byte	0x04, 0x17
        /*003a*/ 	.short	(.L_17 - .L_16)
.L_16:
        /*003c*/ 	.word	0x00000000
        /*0040*/ 	.short	0x0000
        /*0042*/ 	.short	0x0000
        /*0044*/ 	.byte	0x00, 0xf4, 0x21, 0x00


	//----- nvinfo : EIATTR_SPARSE_MMA_MASK
	.align		4
.L_17:
        /*0048*/ 	.byte	0x03, 0x50
        /*004a*/ 	.short	0x0000


	//----- nvinfo : EIATTR_MAXREG_COUNT
	.align		4
        /*004c*/ 	.byte	0x03, 0x1b
        /*004e*/ 	.short	0x00ff


	//----- nvinfo : EIATTR_EXIT_INSTR_OFFSETS
	.align		4
        /*0050*/ 	.byte	0x04, 0x1c
        /*0052*/ 	.short	(.L_19 - .L_18)


	//   ....[0]....
.L_18:
        /*0054*/ 	.word	0x00000180


	//----- nvinfo : EIATTR_REQNTID
	.align		4
.L_19:
        /*0058*/ 	.byte	0x04, 0x10
        /*005a*/ 	.short	(.L_21 - .L_20)
.L_20:
        /*005c*/ 	.word	0x00000080
        /*0060*/ 	.word	0x00000001
        /*0064*/ 	.word	0x00000001


	//----- nvinfo : EIATTR_CBANK_PARAM_SIZE
	.align		4
.L_21:
        /*0068*/ 	.byte	0x03, 0x19
        /*006a*/ 	.short	0x001c


	//----- nvinfo : EIATTR_PARAM_CBANK
	.align		4
        /*006c*/ 	.byte	0x04, 0x0a
        /*006e*/ 	.short	(.L_23 - .L_22)
	.align		4
.L_22:
        /*0070*/ 	.word	index@(.nv.constant0.triton_poi_fused_convolution_leaky_relu_12)
        /*0074*/ 	.short	0x0210
        /*0076*/ 	.short	0x001c


	//----- nvinfo : EIATTR_SW_WAR
	.align		4
.L_23:
        /*0078*/ 	.byte	0x04, 0x36
        /*007a*/ 	.short	(.L_25 - .L_24)
.L_24:
        /*007c*/ 	.word	0x00000008
.L_25:


//--------------------- .nv.callgraph             --------------------------
	.section	.nv.callgraph,"",@"SHT_CUDA_CALLGRAPH"
	.align	4
	.sectionentsize	8
	.align		4
        /*0000*/ 	.word	0x00000000
	.align		4
        /*0004*/ 	.word	0xffffffff
	.align		4
        /*0008*/ 	.word	0x00000000
	.align		4
        /*000c*/ 	.word	0xfffffffe
	.align		4
        /*0010*/ 	.word	0x00000000
	.align		4
        /*0014*/ 	.word	0xfffffffd
	.align		4
        /*0018*/ 	.word	0x00000000
	.align		4
        /*001c*/ 	.word	0xfffffffc


//--------------------- .text.triton_poi_fused_convolution_leaky_relu_12 --------------------------
	.section	.text.triton_poi_fused_convolution_leaky_relu_12,"ax",@progbits
	.align	128
        .global         triton_poi_fused_convolution_leaky_relu_12
        .type           triton_poi_fused_convolution_leaky_relu_12,@function
        .size           triton_poi_fused_convolution_leaky_relu_12,(.L_x_1 - triton_poi_fused_convolution_leaky_relu_12)
        .other          triton_poi_fused_convolution_leaky_relu_12,@"STO_CUDA_ENTRY STV_DEFAULT"
triton_poi_fused_convolution_leaky_relu_12:
.text.triton_poi_fused_convolution_leaky_relu_12:
[----:B------:R-:W-:Y:S01]  /*0000*/  LDC R1, c[0x0][0x28] ;  /* 0x00000a00ff017b82 */ /* 0x000fe20000000800 */
[----:B------:R-:W1:Y:S07]  /*0010*/  S2R R0, SR_TID.X ;  /* 0x0000000000007919 */ /* 0x000e6e0000002100 */
[----:B------:R-:W2:Y:S01]  /*0020*/  LDC.64 R4, c[0x0][0x218] ;  /* 0x00008600ff047b82 */ /* 0x000ea20000000a00 */
[----:B------:R-:W-:Y:S01]  /*0030*/  ULDC.64 UR4, c[0x0][0x208] ;  /* 0x0000820000047ab9 */ /* 0x000fe20000000a00 */
[----:B------:R-:W-:Y:S01]  /*0040*/  ULDC.64 UR6, c[0x0][0x220] ;  /* 0x0000880000067ab9 */ /* 0x000fe20000000a00 */
[----:B------:R-:W3:Y:S05]  /*0050*/  S2R R7, SR_CTAID.X ;  /* 0x0000000000077919 */ /* 0x000eea0000002500 */
[----:B------:R-:W4:Y:S01]  /*0060*/  LDC.64 R2, c[0x0][0x210] ;  /* 0x00008400ff027b82 */ /* 0x000f220000000a00 */
[----:B-1----:R-:W-:-:S02]  /*0070*/  LOP3.LUT R0, R0, 0x7f, RZ, 0xc0, !PT ;  /* 0x0000007f00007812 */ /* 0x002fc400078ec0ff */
[----:B---3--:R-:W-:-:S03]  /*0080*/  SHF.R.S32.HI R6, RZ, 0x18, R7 ;  /* 0x00000018ff067819 */ /* 0x008fc60000011407 */
[----:B------:R-:W-:Y:S01]  /*0090*/  IMAD R7, R7, 0x80, R0 ;  /* 0x0000008007077824 */ /* 0x000fe200078e0200 */
[----:B------:R-:W-:-:S03]  /*00a0*/  SGXT R0, R6, 0x1 ;  /* 0x000000010600781a */ /* 0x000fc60000000200 */
[----:B----4-:R-:W-:Y:S01]  /*00b0*/  IMAD.WIDE R2, R7, 0x4, R2 ;  /* 0x0000000407027825 */ /* 0x010fe200078e0202 */
[----:B------:R-:W-:-:S04]  /*00c0*/  LEA.HI R0, R0, R7, RZ, 0x8 ;  /* 0x0000000700007211 */ /* 0x000fc800078f40ff */
[----:B------:R-:W-:Y:S02]  /*00d0*/  SHF.R.S32.HI R9, RZ, 0x8, R0 ;  /* 0x00000008ff097819 */ /* 0x000fe40000011400 */
[----:B------:R-:W3:Y:S03]  /*00e0*/  LDG.E R0, desc[UR4][R2.64] ;  /* 0x0000000402007981 */ /* 0x000ee6000c1e1900 */
[----:B--2---:R-:W-:-:S06]  /*00f0*/  IMAD.WIDE R4, R9, 0x4, R4 ;  /* 0x0000000409047825 */ /* 0x004fcc00078e0204 */
[----:B------:R-:W3:Y:S01]  /*0100*/  LDG.E.EL R5, desc[UR4][R4.64] ;  /* 0x0000000404057981 */ /* 0x000ee2000c2e1900 */
[----:B------:R-:W-:-:S04]  /*0110*/  IADD3 R6, P1, R7, UR6, RZ ;  /* 0x0000000607067c10 */ /* 0x000fc8000ff3e0ff */
[----:B------:R-:W-:Y:S02]  /*0120*/  LEA.HI.X.SX32 R7, R7, UR7, 0x1, P1 ;  /* 0x0000000707077c11 */ /* 0x000fe400088f0eff */
[C---:B---3--:R-:W-:Y:S01]  /*0130*/  FSETP.GT.AND P0, PT, R0.reuse, -R5, PT ;  /* 0x800000050000720b */ /* 0x048fe20003f04000 */
[----:B------:R-:W-:-:S03]  /*0140*/  FADD R9, R0, R5 ;  /* 0x0000000500097221 */ /* 0x000fc60000000000 */
[----:B------:R-:W-:Y:S02]  /*0150*/  SEL R11, RZ, 0x1, !P0 ;  /* 0x00000001ff0b7807 */ /* 0x000fe40004000000 */
[----:B------:R-:W-:Y:S04]  /*0160*/  STG.E desc[UR4][R2.64], R9 ;  /* 0x0000000902007986 */ /* 0x000fe8000c101904 */
[----:B------:R-:W-:Y:S01]  /*0170*/  STG.E.U8 desc[UR4][R6.64], R11 ;  /* 0x0000000b06007986 */ /* 0x000fe2000c101104 */
[----:B------:R-:W-:Y:S05]  /*0180*/  EXIT ;  /* 0x000000000000794d */ /* 0x000fea0003800000 */
.L_x_0:
[----:B------:R-:W-:-:S00]  /*0190*/  BRA `(.L_x_0) ;  /* 0xfffffffc00fc7947 */ /* 0x000fc0000383ffff */
[----:B------:R-:W-:-:S00]  /*01a0*/  NOP ;  /* 0x0000000000007918 */ /* 0x000fc00000000000 */
        /* <DEDUP_REMOVED lines=13> */
.L_x_1:


//--------------------- .nv.constant0.triton_poi_fused_convolution_leaky_relu_12 --------------------------
	.section	.nv.constant0.triton_poi_fused_convolution_leaky_relu_12,"a",@progbits
	.sectionflags	@""
	.align	4
.nv.constant0.triton_poi_fused_convolution_leaky_relu_12:
	.zero		556
